//
// Generated by NVIDIA NVVM Compiler
//
// Compiler Build ID: CL-36424714
// Cuda compilation tools, release 13.0, V13.0.88
// Based on NVVM 20.0.0
//

.version 9.0
.target sm_100
.address_size 64

	// .globl	_Z6vecAddPfS_S_i

.visible .entry _Z6vecAddPfS_S_i(
	.param .u64 .ptr .align 1 _Z6vecAddPfS_S_i_param_0,
	.param .u64 .ptr .align 1 _Z6vecAddPfS_S_i_param_1,
	.param .u64 .ptr .align 1 _Z6vecAddPfS_S_i_param_2,
	.param .u32 _Z6vecAddPfS_S_i_param_3
)
{
	.reg .pred 	%p<3>;
	.reg .b32 	%r<2>;
	.reg .b32 	%f<13>;
	.reg .b64 	%rd<7>;

	ld.param.u64 	%rd4, [_Z6vecAddPfS_S_i_param_0];
	ld.param.u64 	%rd5, [_Z6vecAddPfS_S_i_param_1];
	ld.param.u64 	%rd6, [_Z6vecAddPfS_S_i_param_2];
	cvta.to.global.u64 	%rd1, %rd6;
	cvta.to.global.u64 	%rd2, %rd5;
	cvta.to.global.u64 	%rd3, %rd4;
	mov.u32 	%r1, %tid.x;
	setp.ne.s32 	%p1, %r1, 3;
	@%p1 bra 	$L__BB0_2;
	ld.global.f32 	%f1, [%rd3];
	ld.global.f32 	%f2, [%rd2];
	add.f32 	%f3, %f1, %f2;
	st.global.f32 	[%rd1], %f3;
$L__BB0_2:
	setp.ne.s32 	%p2, %r1, 3;
	ld.global.f32 	%f4, [%rd3];
	ld.global.f32 	%f5, [%rd2];
	add.f32 	%f6, %f4, %f5;
	st.global.f32 	[%rd1], %f6;
	@%p2 bra 	$L__BB0_4;
	ld.global.f32 	%f7, [%rd3];
	ld.global.f32 	%f8, [%rd2];
	add.f32 	%f9, %f7, %f8;
	st.global.f32 	[%rd1], %f9;
$L__BB0_4:
	ld.global.f32 	%f10, [%rd3];
	ld.global.f32 	%f11, [%rd2];
	add.f32 	%f12, %f10, %f11;
	st.global.f32 	[%rd1], %f12;
	ret;

}


// ===== COMPILED SASS (sm_100) =====

	.target	sm_100

	.elftype	@"ET_EXEC"


//--------------------- .note.nv.tkinfo           --------------------------
	.section	.note.nv.tkinfo,"",@"SHT_NOTE"
	.sectionflags	@"SHF_NOTE_NV_TKINFO"
	.tkinfo
        /*0018*/ 	.word	0x00000002
        /*0030*/ 	.string	""
        /*0030*/ 	.string	"ptxas"
        /*0030*/ 	.string	"Cuda compilation tools, release 13.0, V13.0.88"
        /*0030*/ 	.string	"Build cuda_13.0.r13.0/compiler.36424714_0"
        /*0030*/ 	.string	"-arch sm_100 -m 64 "



//--------------------- .note.nv.cuinfo           --------------------------
	.section	.note.nv.cuinfo,"",@"SHT_NOTE"
	.sectionflags	@"SHF_NOTE_NV_CUINFO"
        /*0018*/ 	.short	0x0002
        /*001a*/ 	.short	0x0064
        /*001c*/ 	.short	0x0082
	.zero		2


//--------------------- .nv.info                  --------------------------
	.section	.nv.info,"",@"SHT_CUDA_INFO"
	.align	4


	//----- nvinfo : EIATTR_REGCOUNT
	.align		4
        /*0000*/ 	.byte	0x04, 0x2f
        /*0002*/ 	.short	(.L_1 - .L_0)
	.align		4
.L_0:
        /*0004*/ 	.word	index@(_Z6vecAddPfS_S_i)
        /*0008*/ 	.word	0x00000010


	//----- nvinfo : EIATTR_FRAME_SIZE
	.align		4
.L_1:
        /*000c*/ 	.byte	0x04, 0x11
        /*000e*/ 	.short	(.L_3 - .L_2)
	.align		4
.L_2:
        /*0010*/ 	.word	index@(_Z6vecAddPfS_S_i)
        /*0014*/ 	.word	0x00000000


	//----- nvinfo : EIATTR_MIN_STACK_SIZE
	.align		4
.L_3:
        /*0018*/ 	.byte	0x04, 0x12
        /*001a*/ 	.short	(.L_5 - .L_4)
	.align		4
.L_4:
        /*001c*/ 	.word	index@(_Z6vecAddPfS_S_i)
        /*0020*/ 	.word	0x00000000
.L_5:


//--------------------- .nv.compat                --------------------------
	.section	.nv.compat,"",@"SHT_CUDA_COMPAT_INFO"
	.align	4
        /*0000*/ 	.byte	0x02, 0x09, 0x00, 0x00, 0x02, 0x02, 0x01, 0x00, 0x02, 0x05, 0x05, 0x00, 0x03, 0x07, 0x01, 0x01
        /*0010*/ 	.byte	0x02, 0x03, 0x00, 0x00, 0x02, 0x06, 0x01, 0x00, 0x04, 0x0b, 0x08, 0x00, 0x09, 0x00, 0x00, 0x00
        /*0020*/ 	.byte	0x00, 0x00, 0x00, 0x00


//--------------------- .nv.info._Z6vecAddPfS_S_i --------------------------
	.section	.nv.info._Z6vecAddPfS_S_i,"",@"SHT_CUDA_INFO"
	.sectionflags	@""
	.align	4


	//----- nvinfo : EIATTR_CUDA_API_VERSION
	.align		4
        /*0000*/ 	.byte	0x04, 0x37
        /*0002*/ 	.short	(.L_7 - .L_6)
.L_6:
        /*0004*/ 	.word	0x00000082


	//----- nvinfo : EIATTR_KPARAM_INFO
	.align		4
.L_7:
        /*0008*/ 	.byte	0x04, 0x17
        /*000a*/ 	.short	(.L_9 - .L_8)
.L_8:
        /*000c*/ 	.word	0x00000000
        /*0010*/ 	.short	0x0003
        /*0012*/ 	.short	0x0018
        /*0014*/ 	.byte	0x00, 0xf0, 0x11, 0x00


	//----- nvinfo : EIATTR_KPARAM_INFO
	.align		4
.L_9:
        /*0018*/ 	.byte	0x04, 0x17
        /*001a*/ 	.short	(.L_11 - .L_10)
.L_10:
        /*001c*/ 	.word	0x00000000
        /*0020*/ 	.short	0x0002
        /*0022*/ 	.short	0x0010
        /*0024*/ 	.byte	0x00, 0xf5, 0x21, 0x00


	//----- nvinfo : EIATTR_KPARAM_INFO
	.align		4
.L_11:
        /*0028*/ 	.byte	0x04, 0x17
        /*002a*/ 	.short	(.L_13 - .L_12)
.L_12:
        /*002c*/ 	.word	0x00000000
        /*0030*/ 	.short	0x0001
        /*0032*/ 	.short	0x0008
        /*0034*/ 	.byte	0x00, 0xf5, 0x21, 0x00


	//----- nvinfo : EIATTR_KPARAM_INFO
	.align		4
.L_13:
        /*0038*/ 	.byte	0x04, 0x17
        /*003a*/ 	.short	(.L_15 - .L_14)
.L_14:
        /*003c*/ 	.word	0x00000000
        /*0040*/ 	.short	0x0000
        /*0042*/ 	.short	0x0000
        /*0044*/ 	.byte	0x00, 0xf5, 0x21, 0x00


	//----- nvinfo : EIATTR_SPARSE_MMA_MASK
	.align		4
.L_15:
        /*0048*/ 	.byte	0x03, 0x50
        /*004a*/ 	.short	0x0000


	//----- nvinfo : EIATTR_MAXREG_COUNT
	.align		4
        /*004c*/ 	.byte	0x03, 0x1b
        /*004e*/ 	.short	0x00ff


	//----- nvinfo : EIATTR_MERCURY_ISA_VERSION
	.align		4
        /*0050*/ 	.byte	0x03, 0x5f
        /*0052*/ 	.short	0x0101


	//----- nvinfo : EIATTR_VRC_CTA_INIT_COUNT
	.align		4
        /*0054*/ 	.byte	0x02, 0x4a
	.zero		1
	.zero		1


	//----- nvinfo : EIATTR_EXIT_INSTR_OFFSETS
	.align		4
        /*0058*/ 	.byte	0x04, 0x1c
        /*005a*/ 	.short	(.L_17 - .L_16)


	//   ....[0]....
.L_16:
        /*005c*/ 	.word	0x000001d0


	//----- nvinfo : EIATTR_CRS_STACK_SIZE
	.align		4
.L_17:
        /*0060*/ 	.byte	0x04, 0x1e
        /*0062*/ 	.short	(.L_19 - .L_18)
.L_18:
        /*0064*/ 	.word	0x00000000


	//----- nvinfo : EIATTR_CBANK_PARAM_SIZE
	.align		4
.L_19:
        /*0068*/ 	.byte	0x03, 0x19
        /*006a*/ 	.short	0x001c


	//----- nvinfo : EIATTR_PARAM_CBANK
	.align		4
        /*006c*/ 	.byte	0x04, 0x0a
        /*006e*/ 	.short	(.L_21 - .L_20)
	.align		4
.L_20:
        /*0070*/ 	.word	index@(.nv.constant0._Z6vecAddPfS_S_i)
        /*0074*/ 	.short	0x0380
        /*0076*/ 	.short	0x001c


	//----- nvinfo : EIATTR_SW_WAR
	.align		4
.L_21:
        /*0078*/ 	.byte	0x04, 0x36
        /*007a*/ 	.short	(.L_23 - .L_22)
.L_22:
        /*007c*/ 	.word	0x00000008
.L_23:


//--------------------- .nv.callgraph             --------------------------
	.section	.nv.callgraph,"",@"SHT_CUDA_CALLGRAPH"
	.align	4
	.sectionentsize	8
	.align		4
        /*0000*/ 	.word	0x00000000
	.align		4
        /*0004*/ 	.word	0xffffffff
	.align		4
        /*0008*/ 	.word	0x00000000
	.align		4
        /*000c*/ 	.word	0xfffffffe
	.align		4
        /*0010*/ 	.word	0x00000000
	.align		4
        /*0014*/ 	.word	0xfffffffd
	.align		4
        /*0018*/ 	.word	0x00000000
	.align		4
        /*001c*/ 	.word	0xfffffffc


//--------------------- .text._Z6vecAddPfS_S_i    --------------------------
	.section	.text._Z6vecAddPfS_S_i,"ax",@progbits
	.align	128
        .global         _Z6vecAddPfS_S_i
        .type           _Z6vecAddPfS_S_i,@function
        .size           _Z6vecAddPfS_S_i,(.L_x_3 - _Z6vecAddPfS_S_i)
        .other          _Z6vecAddPfS_S_i,@"STO_CUDA_ENTRY STV_DEFAULT"
_Z6vecAddPfS_S_i:
.text._Z6vecAddPfS_S_i:
[----:B------:R-:W-:Y:S01]  /*0000*/  LDC R1, c[0x0][0x37c] ;  /* 0x0000df00ff017b82 */ /* 0x000fe20000000800 */
[----:B------:R-:W0:Y:S07]  /*0010*/  S2R R0, SR_TID.X ;  /* 0x0000000000007919 */ /* 0x000e2e0000002100 */
[----:B------:R-:W1:Y:S01]  /*0020*/  LDC.64 R4, c[0x0][0x380] ;  /* 0x0000e000ff047b82 */ /* 0x000e620000000a00 */
[----:B------:R-:W2:Y:S01]  /*0030*/  LDCU.64 UR4, c[0x0][0x358] ;  /* 0x00006b00ff0477ac */ /* 0x000ea20008000a00 */
[----:B------:R-:W-:Y:S06]  /*0040*/  BSSY.RECONVERGENT B0, `(.L_x_0) ;  /* 0x000000b000007945 */ /* 0x000fec0003800200 */
[----:B------:R-:W3:Y:S01]  /*0050*/  LDC.64 R2, c[0x0][0x388] ;  /* 0x0000e200ff027b82 */ /* 0x000ee20000000a00 */
[----:B0-----:R-:W-:-:S13]  /*0060*/  ISETP.NE.AND P0, PT, R0, 0x3, PT ;  /* 0x000000030000780c */ /* 0x001fda0003f05270 */
[----:B--2---:R-:W-:Y:S05]  /*0070*/  @P0 BRA `(.L_x_1) ;  /* 0x00000000001c0947 */ /* 0x004fea0003800000 */
[----:B------:R-:W0:Y:S08]  /*0080*/  LDC.64 R6, c[0x0][0x380] ;  /* 0x0000e000ff067b82 */ /* 0x000e300000000a00 */
[----:B------:R-:W2:Y:S01]  /*0090*/  LDC.64 R8, c[0x0][0x388] ;  /* 0x0000e200ff087b82 */ /* 0x000ea20000000a00 */
[----:B0-----:R-:W4:Y:S04]  /*00a0*/  LDG.E R6, desc[UR4][R6.64] ;  /* 0x0000000406067981 */ /* 0x001f28000c1e1900 */
[----:B--2---:R-:W4:Y:S03]  /*00b0*/  LDG.E R9, desc[UR4][R8.64] ;  /* 0x0000000408097981 */ /* 0x004f26000c1e1900 */
[----:B------:R-:W0:Y:S01]  /*00c0*/  LDC.64 R10, c[0x0][0x390] ;  /* 0x0000e400ff0a7b82 */ /* 0x000e220000000a00 */
[----:B----4-:R-:W-:-:S05]  /*00d0*/  FADD R13, R6, R9 ;  /* 0x00000009060d7221 */ /* 0x010fca0000000000 */
[----:B0-----:R0:W-:Y:S02]  /*00e0*/  STG.E desc[UR4][R10.64], R13 ;  /* 0x0000000d0a007986 */ /* 0x0011e4000c101904 */
.L_x_1:
[----:B------:R-:W-:Y:S05]  /*00f0*/  BSYNC.RECONVERGENT B0 ;  /* 0x0000000000007941 */ /* 0x000fea0003800200 */
.L_x_0:
[----:B-1----:R-:W2:Y:S04]  /*0100*/  LDG.E R0, desc[UR4][R4.64] ;  /* 0x0000000404007981 */ /* 0x002ea8000c1e1900 */
[----:B---3--:R-:W2:Y:S01]  /*0110*/  LDG.E R9, desc[UR4][R2.64] ;  /* 0x0000000402097981 */ /* 0x008ea2000c1e1900 */
[----:B------:R-:W1:Y:S01]  /*0120*/  LDC.64 R6, c[0x0][0x390] ;  /* 0x0000e400ff067b82 */ /* 0x000e620000000a00 */
[----:B--2---:R-:W-:-:S05]  /*0130*/  FADD R9, R0, R9 ;  /* 0x0000000900097221 */ /* 0x004fca0000000000 */
[----:B-1----:R-:W-:Y:S04]  /*0140*/  STG.E desc[UR4][R6.64], R9 ;  /* 0x0000000906007986 */ /* 0x002fe8000c101904 */
[----:B------:R-:W2:Y:S04]  /*0150*/  @!P0 LDG.E R0, desc[UR4][R4.64] ;  /* 0x0000000404008981 */ /* 0x000ea8000c1e1900 */
[----:B0-----:R-:W2:Y:S02]  /*0160*/  @!P0 LDG.E R11, desc[UR4][R2.64] ;  /* 0x00000004020b8981 */ /* 0x001ea4000c1e1900 */
[----:B--2---:R-:W-:-:S05]  /*0170*/  @!P0 FADD R11, R0, R11 ;  /* 0x0000000b000b8221 */ /* 0x004fca0000000000 */
[----:B------:R-:W-:Y:S04]  /*0180*/  @!P0 STG.E desc[UR4][R6.64], R11 ;  /* 0x0000000b06008986 */ /* 0x000fe8000c101904 */
[----:B------:R-:W2:Y:S04]  /*0190*/  LDG.E R0, desc[UR4][R4.64] ;  /* 0x0000000404007981 */ /* 0x000ea8000c1e1900 */
[----:B------:R-:W2:Y:S02]  /*01a0*/  LDG.E R13, desc[UR4][R2.64] ;  /* 0x00000004020d7981 */ /* 0x000ea4000c1e1900 */
[----:B--2---:R-:W-:-:S05]  /*01b0*/  FADD R13, R0, R13 ;  /* 0x0000000d000d7221 */ /* 0x004fca0000000000 */
[----:B------:R-:W-:Y:S01]  /*01c0*/  STG.E desc[UR4][R6.64], R13 ;  /* 0x0000000d06007986 */ /* 0x000fe2000c101904 */
[----:B------:R-:W-:Y:S05]  /*01d0*/  EXIT ;  /* 0x000000000000794d */ /* 0x000fea0003800000 */
.L_x_2:
[----:B------:R-:W-:-:S00]  /*01e0*/  BRA `(.L_x_2) ;  /* 0xfffffffc00fc7947 */ /* 0x000fc0000383ffff */
[----:B------:R-:W-:-:S00]  /*01f0*/  NOP ;  /* 0x0000000000007918 */ /* 0x000fc00000000000 */
        /* <DEDUP_REMOVED lines=8> */
.L_x_3:


//--------------------- .nv.shared.reserved.0     --------------------------
	.section	.nv.shared.reserved.0,"aw",@nobits
	.weak		__nv_reservedSMEM_offset_0_alias
	.size		__nv_reservedSMEM_offset_0_alias, 0, 64
	.other		__nv_reservedSMEM_offset_0_alias,@"STO_CUDA_RESERVED_SHARED STV_DEFAULT"
__nv_reservedSMEM_offset_0_alias:
	.zero		0
	.zero		64


//--------------------- .nv.constant0._Z6vecAddPfS_S_i --------------------------
	.section	.nv.constant0._Z6vecAddPfS_S_i,"a",@progbits
	.sectionflags	@""
	.align	4
.nv.constant0._Z6vecAddPfS_S_i:
	.zero		924


//--------------------- SYMBOLS --------------------------

	.type		.nv.reservedSmem.offset0,@object
	.size		.nv.reservedSmem.offset0,0x4
